//
// Generated by NVIDIA NVVM Compiler
//
// Compiler Build ID: CL-36424714
// Cuda compilation tools, release 13.0, V13.0.88
// Based on NVVM 20.0.0
//

.version 9.0
.target sm_100
.address_size 64

	// .globl	filterKernel

.visible .entry filterKernel(
	.param .u32 filterKernel_param_0,
	.param .u64 .ptr .align 1 filterKernel_param_1,
	.param .u32 filterKernel_param_2,
	.param .u32 filterKernel_param_3,
	.param .u32 filterKernel_param_4,
	.param .u64 .ptr .align 1 filterKernel_param_5,
	.param .u32 filterKernel_param_6,
	.param .u32 filterKernel_param_7,
	.param .u64 .ptr .align 1 filterKernel_param_8,
	.param .u32 filterKernel_param_9
)
{
	.reg .pred 	%p<11>;
	.reg .b32 	%r<47>;
	.reg .b32 	%f<12>;
	.reg .b64 	%rd<14>;
	.reg .b64 	%fd<2>;

	ld.param.u32 	%r23, [filterKernel_param_0];
	ld.param.u64 	%rd6, [filterKernel_param_1];
	ld.param.u32 	%r24, [filterKernel_param_3];
	ld.param.u32 	%r25, [filterKernel_param_4];
	ld.param.u64 	%rd7, [filterKernel_param_5];
	ld.param.u32 	%r26, [filterKernel_param_7];
	ld.param.u64 	%rd8, [filterKernel_param_8];
	mov.u32 	%r27, %ctaid.x;
	mov.u32 	%r28, %ntid.x;
	mov.u32 	%r29, %tid.x;
	mad.lo.s32 	%r43, %r27, %r28, %r29;
	mov.u32 	%r30, %nctaid.x;
	mul.lo.s32 	%r2, %r28, %r30;
	setp.ge.s32 	%p1, %r43, %r23;
	@%p1 bra 	$L__BB0_11;
	shr.u32 	%r31, %r26, 31;
	add.s32 	%r32, %r26, %r31;
	shr.s32 	%r33, %r32, 1;
	cvt.rn.f64.s32 	%fd1, %r33;
	cvt.rzi.s32.f64 	%r34, %fd1;
	mul.lo.s32 	%r3, %r25, %r24;
	not.b32 	%r35, %r24;
	mul.lo.s32 	%r4, %r34, %r35;
	mul.lo.s32 	%r5, %r34, %r24;
	sub.s32 	%r6, %r24, %r26;
	mad.lo.s32 	%r42, %r3, %r43, %r3;
	mul.lo.s32 	%r8, %r3, %r2;
	cvta.to.global.u64 	%rd1, %rd6;
	cvta.to.global.u64 	%rd2, %rd7;
	cvta.to.global.u64 	%rd3, %rd8;
$L__BB0_2:
	mul.lo.s32 	%r11, %r3, %r43;
	add.s32 	%r12, %r11, %r3;
	setp.ge.s32 	%p2, %r11, %r12;
	@%p2 bra 	$L__BB0_10;
	mov.u32 	%r44, %r11;
$L__BB0_4:
	add.s32 	%r46, %r44, %r4;
	add.s32 	%r15, %r44, %r5;
	setp.gt.s32 	%p3, %r46, %r15;
	mov.f32 	%f10, 0f00000000;
	@%p3 bra 	$L__BB0_9;
	mov.f32 	%f10, 0f00000000;
	mov.b32 	%r45, 0;
	mov.u64 	%rd13, %rd2;
$L__BB0_6:
	setp.ge.s32 	%p4, %r46, %r12;
	setp.lt.s32 	%p5, %r46, %r11;
	or.pred  	%p6, %p4, %p5;
	@%p6 bra 	$L__BB0_8;
	mul.wide.s32 	%rd9, %r46, 4;
	add.s64 	%rd10, %rd1, %rd9;
	ld.global.u32 	%r37, [%rd10];
	cvt.rn.f32.s32 	%f7, %r37;
	ld.global.f32 	%f8, [%rd13];
	fma.rn.f32 	%f10, %f8, %f7, %f10;
$L__BB0_8:
	add.s32 	%r38, %r45, 1;
	setp.eq.s32 	%p7, %r38, %r26;
	selp.b32 	%r39, %r6, 0, %p7;
	add.s32 	%r40, %r46, %r39;
	add.s32 	%r46, %r40, 1;
	selp.b32 	%r45, 0, %r38, %p7;
	setp.le.s32 	%p8, %r46, %r15;
	add.s64 	%rd13, %rd13, 4;
	@%p8 bra 	$L__BB0_6;
$L__BB0_9:
	cvt.rzi.s32.f32 	%r41, %f10;
	mul.wide.s32 	%rd11, %r44, 4;
	add.s64 	%rd12, %rd3, %rd11;
	st.global.u32 	[%rd12], %r41;
	add.s32 	%r44, %r44, 1;
	setp.ne.s32 	%p9, %r44, %r42;
	@%p9 bra 	$L__BB0_4;
$L__BB0_10:
	add.s32 	%r43, %r43, %r2;
	setp.lt.s32 	%p10, %r43, %r23;
	add.s32 	%r42, %r42, %r8;
	@%p10 bra 	$L__BB0_2;
$L__BB0_11:
	ret;

}


// ===== COMPILED SASS (sm_100) =====

	.target	sm_100

	.elftype	@"ET_EXEC"


//--------------------- .note.nv.tkinfo           --------------------------
	.section	.note.nv.tkinfo,"",@"SHT_NOTE"
	.sectionflags	@"SHF_NOTE_NV_TKINFO"
	.tkinfo
        /*0018*/ 	.word	0x00000002
        /*0030*/ 	.string	""
        /*0030*/ 	.string	"ptxas"
        /*0030*/ 	.string	"Cuda compilation tools, release 13.0, V13.0.88"
        /*0030*/ 	.string	"Build cuda_13.0.r13.0/compiler.36424714_0"
        /*0030*/ 	.string	"-arch sm_100 -m 64 "



//--------------------- .note.nv.cuinfo           --------------------------
	.section	.note.nv.cuinfo,"",@"SHT_NOTE"
	.sectionflags	@"SHF_NOTE_NV_CUINFO"
        /*0018*/ 	.short	0x0002
        /*001a*/ 	.short	0x0064
        /*001c*/ 	.short	0x0082
	.zero		2


//--------------------- .nv.info                  --------------------------
	.section	.nv.info,"",@"SHT_CUDA_INFO"
	.align	4


	//----- nvinfo : EIATTR_REGCOUNT
	.align		4
        /*0000*/ 	.byte	0x04, 0x2f
        /*0002*/ 	.short	(.L_1 - .L_0)
	.align		4
.L_0:
        /*0004*/ 	.word	index@(filterKernel)
        /*0008*/ 	.word	0x0000001b


	//----- nvinfo : EIATTR_FRAME_SIZE
	.align		4
.L_1:
        /*000c*/ 	.byte	0x04, 0x11
        /*000e*/ 	.short	(.L_3 - .L_2)
	.align		4
.L_2:
        /*0010*/ 	.word	index@(filterKernel)
        /*0014*/ 	.word	0x00000000


	//----- nvinfo : EIATTR_MIN_STACK_SIZE
	.align		4
.L_3:
        /*0018*/ 	.byte	0x04, 0x12
        /*001a*/ 	.short	(.L_5 - .L_4)
	.align		4
.L_4:
        /*001c*/ 	.word	index@(filterKernel)
        /*0020*/ 	.word	0x00000000
.L_5:


//--------------------- .nv.compat                --------------------------
	.section	.nv.compat,"",@"SHT_CUDA_COMPAT_INFO"
	.align	4
        /*0000*/ 	.byte	0x02, 0x09, 0x00, 0x00, 0x02, 0x02, 0x01, 0x00, 0x02, 0x05, 0x05, 0x00, 0x03, 0x07, 0x01, 0x01
        /*0010*/ 	.byte	0x02, 0x03, 0x00, 0x00, 0x02, 0x06, 0x01, 0x00, 0x04, 0x0b, 0x08, 0x00, 0x09, 0x00, 0x00, 0x00
        /*0020*/ 	.byte	0x00, 0x00, 0x00, 0x00


//--------------------- .nv.info.filterKernel     --------------------------
	.section	.nv.info.filterKernel,"",@"SHT_CUDA_INFO"
	.sectionflags	@""
	.align	4


	//----- nvinfo : EIATTR_CUDA_API_VERSION
	.align		4
        /*0000*/ 	.byte	0x04, 0x37
        /*0002*/ 	.short	(.L_7 - .L_6)
.L_6:
        /*0004*/ 	.word	0x00000082


	//----- nvinfo : EIATTR_KPARAM_INFO
	.align		4
.L_7:
        /*0008*/ 	.byte	0x04, 0x17
        /*000a*/ 	.short	(.L_9 - .L_8)
.L_8:
        /*000c*/ 	.word	0x00000000
        /*0010*/ 	.short	0x0009
        /*0012*/ 	.short	0x0038
        /*0014*/ 	.byte	0x00, 0xf0, 0x11, 0x00


	//----- nvinfo : EIATTR_KPARAM_INFO
	.align		4
.L_9:
        /*0018*/ 	.byte	0x04, 0x17
        /*001a*/ 	.short	(.L_11 - .L_10)
.L_10:
        /*001c*/ 	.word	0x00000000
        /*0020*/ 	.short	0x0008
        /*0022*/ 	.short	0x0030
        /*0024*/ 	.byte	0x00, 0xf5, 0x21, 0x00


	//----- nvinfo : EIATTR_KPARAM_INFO
	.align		4
.L_11:
        /*0028*/ 	.byte	0x04, 0x17
        /*002a*/ 	.short	(.L_13 - .L_12)
.L_12:
        /*002c*/ 	.word	0x00000000
        /*0030*/ 	.short	0x0007
        /*0032*/ 	.short	0x002c
        /*0034*/ 	.byte	0x00, 0xf0, 0x11, 0x00


	//----- nvinfo : EIATTR_KPARAM_INFO
	.align		4
.L_13:
        /*0038*/ 	.byte	0x04, 0x17
        /*003a*/ 	.short	(.L_15 - .L_14)
.L_14:
        /*003c*/ 	.word	0x00000000
        /*0040*/ 	.short	0x0006
        /*0042*/ 	.short	0x0028
        /*0044*/ 	.byte	0x00, 0xf0, 0x11, 0x00


	//----- nvinfo : EIATTR_KPARAM_INFO
	.align		4
.L_15:
        /*0048*/ 	.byte	0x04, 0x17
        /*004a*/ 	.short	(.L_17 - .L_16)
.L_16:
        /*004c*/ 	.word	0x00000000
        /*0050*/ 	.short	0x0005
        /*0052*/ 	.short	0x0020
        /*0054*/ 	.byte	0x00, 0xf5, 0x21, 0x00


	//----- nvinfo : EIATTR_KPARAM_INFO
	.align		4
.L_17:
        /*0058*/ 	.byte	0x04, 0x17
        /*005a*/ 	.short	(.L_19 - .L_18)
.L_18:
        /*005c*/ 	.word	0x00000000
        /*0060*/ 	.short	0x0004
        /*0062*/ 	.short	0x0018
        /*0064*/ 	.byte	0x00, 0xf0, 0x11, 0x00


	//----- nvinfo : EIATTR_KPARAM_INFO
	.align		4
.L_19:
        /*0068*/ 	.byte	0x04, 0x17
        /*006a*/ 	.short	(.L_21 - .L_20)
.L_20:
        /*006c*/ 	.word	0x00000000
        /*0070*/ 	.short	0x0003
        /*0072*/ 	.short	0x0014
        /*0074*/ 	.byte	0x00, 0xf0, 0x11, 0x00


	//----- nvinfo : EIATTR_KPARAM_INFO
	.align		4
.L_21:
        /*0078*/ 	.byte	0x04, 0x17
        /*007a*/ 	.short	(.L_23 - .L_22)
.L_22:
        /*007c*/ 	.word	0x00000000
        /*0080*/ 	.short	0x0002
        /*0082*/ 	.short	0x0010
        /*0084*/ 	.byte	0x00, 0xf0, 0x11, 0x00


	//----- nvinfo : EIATTR_KPARAM_INFO
	.align		4
.L_23:
        /*0088*/ 	.byte	0x04, 0x17
        /*008a*/ 	.short	(.L_25 - .L_24)
.L_24:
        /*008c*/ 	.word	0x00000000
        /*0090*/ 	.short	0x0001
        /*0092*/ 	.short	0x0008
        /*0094*/ 	.byte	0x00, 0xf5, 0x21, 0x00


	//----- nvinfo : EIATTR_KPARAM_INFO
	.align		4
.L_25:
        /*0098*/ 	.byte	0x04, 0x17
        /*009a*/ 	.short	(.L_27 - .L_26)
.L_26:
        /*009c*/ 	.word	0x00000000
        /*00a0*/ 	.short	0x0000
        /*00a2*/ 	.short	0x0000
        /*00a4*/ 	.byte	0x00, 0xf0, 0x11, 0x00


	//----- nvinfo : EIATTR_SPARSE_MMA_MASK
	.align		4
.L_27:
        /*00a8*/ 	.byte	0x03, 0x50
        /*00aa*/ 	.short	0x0000


	//----- nvinfo : EIATTR_MAXREG_COUNT
	.align		4
        /*00ac*/ 	.byte	0x03, 0x1b
        /*00ae*/ 	.short	0x00ff


	//----- nvinfo : EIATTR_MERCURY_ISA_VERSION
	.align		4
        /*00b0*/ 	.byte	0x03, 0x5f
        /*00b2*/ 	.short	0x0101


	//----- nvinfo : EIATTR_VRC_CTA_INIT_COUNT
	.align		4
        /*00b4*/ 	.byte	0x02, 0x4a
	.zero		1
	.zero		1


	//----- nvinfo : EIATTR_EXIT_INSTR_OFFSETS
	.align		4
        /*00b8*/ 	.byte	0x04, 0x1c
        /*00ba*/ 	.short	(.L_29 - .L_28)


	//   ....[0]....
.L_28:
        /*00bc*/ 	.word	0x00000090


	//   ....[1]....
        /*00c0*/ 	.word	0x000004c0


	//----- nvinfo : EIATTR_CRS_STACK_SIZE
	.align		4
.L_29:
        /*00c4*/ 	.byte	0x04, 0x1e
        /*00c6*/ 	.short	(.L_31 - .L_30)
.L_30:
        /*00c8*/ 	.word	0x00000000


	//----- nvinfo : EIATTR_CBANK_PARAM_SIZE
	.align		4
.L_31:
        /*00cc*/ 	.byte	0x03, 0x19
        /*00ce*/ 	.short	0x003c


	//----- nvinfo : EIATTR_PARAM_CBANK
	.align		4
        /*00d0*/ 	.byte	0x04, 0x0a
        /*00d2*/ 	.short	(.L_33 - .L_32)
	.align		4
.L_32:
        /*00d4*/ 	.word	index@(.nv.constant0.filterKernel)
        /*00d8*/ 	.short	0x0380
        /*00da*/ 	.short	0x003c


	//----- nvinfo : EIATTR_SW_WAR
	.align		4
.L_33:
        /*00dc*/ 	.byte	0x04, 0x36
        /*00de*/ 	.short	(.L_35 - .L_34)
.L_34:
        /*00e0*/ 	.word	0x00000008
.L_35:


//--------------------- .nv.callgraph             --------------------------
	.section	.nv.callgraph,"",@"SHT_CUDA_CALLGRAPH"
	.align	4
	.sectionentsize	8
	.align		4
        /*0000*/ 	.word	0x00000000
	.align		4
        /*0004*/ 	.word	0xffffffff
	.align		4
        /*0008*/ 	.word	0x00000000
	.align		4
        /*000c*/ 	.word	0xfffffffe
	.align		4
        /*0010*/ 	.word	0x00000000
	.align		4
        /*0014*/ 	.word	0xfffffffd
	.align		4
        /*0018*/ 	.word	0x00000000
	.align		4
        /*001c*/ 	.word	0xfffffffc


//--------------------- .text.filterKernel        --------------------------
	.section	.text.filterKernel,"ax",@progbits
	.align	128
        .global         filterKernel
        .type           filterKernel,@function
        .size           filterKernel,(.L_x_8 - filterKernel)
        .other          filterKernel,@"STO_CUDA_ENTRY STV_DEFAULT"
filterKernel:
.text.filterKernel:
[----:B------:R-:W-:Y:S01]  /*0000*/  LDC R1, c[0x0][0x37c] ;  /* 0x0000df00ff017b82 */ /* 0x000fe20000000800 */
[----:B------:R-:W0:Y:S07]  /*0010*/  S2R R7, SR_TID.X ;  /* 0x0000000000077919 */ /* 0x000e2e0000002100 */
[----:B------:R-:W0:Y:S01]  /*0020*/  S2UR UR4, SR_CTAID.X ;  /* 0x00000000000479c3 */ /* 0x000e220000002500 */
[----:B------:R-:W1:Y:S07]  /*0030*/  LDCU UR6, c[0x0][0x380] ;  /* 0x00007000ff0677ac */ /* 0x000e6e0008000800 */
[----:B------:R-:W0:Y:S01]  /*0040*/  LDC R0, c[0x0][0x360] ;  /* 0x0000d800ff007b82 */ /* 0x000e220000000800 */
[----:B------:R-:W2:Y:S01]  /*0050*/  LDCU UR5, c[0x0][0x370] ;  /* 0x00006e00ff0577ac */ /* 0x000ea20008000800 */
[----:B0-----:R-:W-:-:S02]  /*0060*/  IMAD R7, R0, UR4, R7 ;  /* 0x0000000400077c24 */ /* 0x001fc4000f8e0207 */
[----:B--2---:R-:W-:-:S03]  /*0070*/  IMAD R0, R0, UR5, RZ ;  /* 0x0000000500007c24 */ /* 0x004fc6000f8e02ff */
[----:B-1----:R-:W-:-:S13]  /*0080*/  ISETP.GE.AND P0, PT, R7, UR6, PT ;  /* 0x0000000607007c0c */ /* 0x002fda000bf06270 */
[----:B------:R-:W-:Y:S05]  /*0090*/  @P0 EXIT ;  /* 0x000000000000094d */ /* 0x000fea0003800000 */
[----:B------:R-:W0:Y:S01]  /*00a0*/  LDCU UR6, c[0x0][0x3ac] ;  /* 0x00007580ff0677ac */ /* 0x000e220008000800 */
[----:B------:R-:W1:Y:S01]  /*00b0*/  LDC R9, c[0x0][0x394] ;  /* 0x0000e500ff097b82 */ /* 0x000e620000000800 */
[----:B------:R-:W2:Y:S01]  /*00c0*/  LDCU UR7, c[0x0][0x398] ;  /* 0x00007300ff0777ac */ /* 0x000ea20008000800 */
[----:B------:R-:W3:Y:S01]  /*00d0*/  LDCU UR8, c[0x0][0x3ac] ;  /* 0x00007580ff0877ac */ /* 0x000ee20008000800 */
[----:B0-----:R-:W-:-:S04]  /*00e0*/  ULEA.HI UR4, UR6, UR6, URZ, 0x1 ;  /* 0x0000000606047291 */ /* 0x001fc8000f8f08ff */
[----:B------:R-:W-:Y:S01]  /*00f0*/  USHF.R.S32.HI UR4, URZ, 0x1, UR4 ;  /* 0x00000001ff047899 */ /* 0x000fe20008011404 */
[----:B-1----:R-:W-:Y:S01]  /*0100*/  LOP3.LUT R5, RZ, R9, RZ, 0x33, !PT ;  /* 0x00000009ff057212 */ /* 0x002fe200078e33ff */
[C---:B--2---:R-:W-:Y:S02]  /*0110*/  IMAD R8, R9.reuse, UR7, RZ ;  /* 0x0000000709087c24 */ /* 0x044fe4000f8e02ff */
[----:B------:R-:W-:Y:S02]  /*0120*/  VIADD R9, R9, -UR6 ;  /* 0x8000000609097c36 */ /* 0x000fe40008000000 */
[----:B------:R-:W-:-:S03]  /*0130*/  IMAD R10, R7, R8, R8 ;  /* 0x00000008070a7224 */ /* 0x000fc600078e0208 */
[----:B------:R-:W0:Y:S01]  /*0140*/  I2F.F64 R2, UR4 ;  /* 0x0000000400027d12 */ /* 0x000e220008201c00 */
[----:B------:R-:W-:Y:S01]  /*0150*/  IMAD R11, R0, R8, RZ ;  /* 0x00000008000b7224 */ /* 0x000fe200078e02ff */
[----:B------:R-:W1:Y:S06]  /*0160*/  LDCU.64 UR4, c[0x0][0x358] ;  /* 0x00006b00ff0477ac */ /* 0x000e6c0008000a00 */
[----:B0-----:R-:W0:Y:S02]  /*0170*/  F2I.F64.TRUNC R6, R2 ;  /* 0x0000000200067311 */ /* 0x001e24000030d100 */
[----:B01-3--:R-:W-:-:S07]  /*0180*/  IMAD R12, R6, R5, RZ ;  /* 0x00000005060c7224 */ /* 0x00bfce00078e02ff */
.L_x_6:
[----:B------:R-:W-:Y:S01]  /*0190*/  IMAD R13, R8, R7, RZ ;  /* 0x00000007080d7224 */ /* 0x000fe200078e02ff */
[----:B0-----:R-:W0:Y:S01]  /*01a0*/  LDCU UR6, c[0x0][0x380] ;  /* 0x00007000ff0677ac */ /* 0x001e220008000800 */
[----:B------:R-:W-:Y:S01]  /*01b0*/  IMAD.IADD R7, R0, 0x1, R7 ;  /* 0x0000000100077824 */ /* 0x000fe200078e0207 */
[----:B------:R-:W-:Y:S02]  /*01c0*/  BSSY.RECONVERGENT B0, `(.L_x_0) ;  /* 0x000002d000007945 */ /* 0x000fe40003800200 */
[----:B------:R-:W-:-:S04]  /*01d0*/  IADD3 R14, PT, PT, R8, R13, RZ ;  /* 0x0000000d080e7210 */ /* 0x000fc80007ffe0ff */
[----:B------:R-:W-:Y:S02]  /*01e0*/  ISETP.GE.AND P0, PT, R13, R14, PT ;  /* 0x0000000e0d00720c */ /* 0x000fe40003f06270 */
[----:B0-----:R-:W-:-:S11]  /*01f0*/  ISETP.GE.AND P1, PT, R7, UR6, PT ;  /* 0x0000000607007c0c */ /* 0x001fd6000bf26270 */
[----:B------:R-:W-:Y:S05]  /*0200*/  @P0 BRA `(.L_x_1) ;  /* 0x0000000000a00947 */ /* 0x000fea0003800000 */
[----:B------:R-:W-:-:S07]  /*0210*/  IMAD.MOV.U32 R15, RZ, RZ, R13 ;  /* 0x000000ffff0f7224 */ /* 0x000fce00078e000d */
.L_x_5:
[----:B0-----:R-:W0:Y:S01]  /*0220*/  LDCU UR6, c[0x0][0x394] ;  /* 0x00007280ff0677ac */ /* 0x001e220008000800 */
[----:B------:R-:W1:Y:S01]  /*0230*/  LDC.64 R2, c[0x0][0x3b0] ;  /* 0x0000ec00ff027b82 */ /* 0x000e620000000a00 */
[--C-:B------:R-:W-:Y:S01]  /*0240*/  IMAD.IADD R20, R12, 0x1, R15.reuse ;  /* 0x000000010c147824 */ /* 0x100fe200078e020f */
[----:B------:R-:W-:Y:S01]  /*0250*/  BSSY.RECONVERGENT B1, `(.L_x_2) ;  /* 0x000001d000017945 */ /* 0x000fe20003800200 */
[----:B------:R-:W-:Y:S02]  /*0260*/  HFMA2 R16, -RZ, RZ, 0, 0 ;  /* 0x00000000ff107431 */ /* 0x000fe400000001ff */
[----:B0-----:R-:W-:-:S05]  /*0270*/  IMAD R17, R6, UR6, R15 ;  /* 0x0000000606117c24 */ /* 0x001fca000f8e020f */
[----:B------:R-:W-:-:S13]  /*0280*/  ISETP.GT.AND P0, PT, R20, R17, PT ;  /* 0x000000111400720c */ /* 0x000fda0003f04270 */
[----:B------:R-:W-:Y:S05]  /*0290*/  @P0 BRA `(.L_x_3) ;  /* 0x0000000000600947 */ /* 0x000fea0003800000 */
[----:B------:R-:W0:Y:S01]  /*02a0*/  LDCU.64 UR6, c[0x0][0x3a0] ;  /* 0x00007400ff0677ac */ /* 0x000e220008000a00 */
[----:B------:R-:W-:Y:S01]  /*02b0*/  IMAD.MOV.U32 R16, RZ, RZ, RZ ;  /* 0x000000ffff107224 */ /* 0x000fe200078e00ff */
[----:B------:R-:W-:Y:S01]  /*02c0*/  MOV R21, RZ ;  /* 0x000000ff00157202 */ /* 0x000fe20000000f00 */
[----:B0-----:R-:W-:Y:S01]  /*02d0*/  IMAD.U32 R18, RZ, RZ, UR6 ;  /* 0x00000006ff127e24 */ /* 0x001fe2000f8e00ff */
[----:B------:R-:W-:-:S07]  /*02e0*/  MOV R19, UR7 ;  /* 0x0000000700137c02 */ /* 0x000fce0008000f00 */
.L_x_4:
[----:B------:R-:W-:-:S04]  /*02f0*/  ISETP.GE.AND P0, PT, R20, R13, PT ;  /* 0x0000000d1400720c */ /* 0x000fc80003f06270 */
[----:B------:R-:W-:-:S13]  /*0300*/  ISETP.GE.OR P0, PT, R20, R14, !P0 ;  /* 0x0000000e1400720c */ /* 0x000fda0004706670 */
[----:B------:R-:W0:Y:S02]  /*0310*/  @!P0 LDC.64 R4, c[0x0][0x388] ;  /* 0x0000e200ff048b82 */ /* 0x000e240000000a00 */
[----:B0-----:R-:W-:-:S05]  /*0320*/  @!P0 IMAD.WIDE R4, R20, 0x4, R4 ;  /* 0x0000000414048825 */ /* 0x001fca00078e0204 */
[----:B------:R0:W2:Y:S02]  /*0330*/  @!P0 LDG.E R22, desc[UR4][R4.64] ;  /* 0x0000000404168981 */ /* 0x0000a4000c1e1900 */
[----:B0-----:R-:W-:Y:S01]  /*0340*/  @!P0 IMAD.MOV.U32 R4, RZ, RZ, R18 ;  /* 0x000000ffff048224 */ /* 0x001fe200078e0012 */
[----:B------:R-:W-:-:S05]  /*0350*/  @!P0 MOV R5, R19 ;  /* 0x0000001300058202 */ /* 0x000fca0000000f00 */
[----:B------:R-:W3:Y:S01]  /*0360*/  @!P0 LDG.E R23, desc[UR4][R4.64] ;  /* 0x0000000404178981 */ /* 0x000ee2000c1e1900 */
[----:B------:R-:W-:Y:S01]  /*0370*/  VIADD R24, R21, 0x1 ;  /* 0x0000000115187836 */ /* 0x000fe20000000000 */
[----:B------:R-:W-:-:S04]  /*0380*/  IADD3 R18, P4, PT, R18, 0x4, RZ ;  /* 0x0000000412127810 */ /* 0x000fc80007f9e0ff */
[----:B------:R-:W-:Y:S02]  /*0390*/  ISETP.NE.AND P2, PT, R24, UR8, PT ;  /* 0x0000000818007c0c */ /* 0x000fe4000bf45270 */
[----:B------:R-:W-:Y:S02]  /*03a0*/  IADD3.X R19, PT, PT, RZ, R19, RZ, P4, !PT ;  /* 0x00000013ff137210 */ /* 0x000fe400027fe4ff */
[----:B------:R-:W-:-:S04]  /*03b0*/  SEL R21, R9, RZ, !P2 ;  /* 0x000000ff09157207 */ /* 0x000fc80005000000 */
[----:B------:R-:W-:-:S04]  /*03c0*/  IADD3 R20, PT, PT, R20, 0x1, R21 ;  /* 0x0000000114147810 */ /* 0x000fc80007ffe015 */
[----:B------:R-:W-:Y:S02]  /*03d0*/  ISETP.GT.AND P3, PT, R20, R17, PT ;  /* 0x000000111400720c */ /* 0x000fe40003f64270 */
[----:B--2---:R-:W-:-:S05]  /*03e0*/  @!P0 I2FP.F32.S32 R21, R22 ;  /* 0x0000001600158245 */ /* 0x004fca0000201400 */
[----:B---3--:R-:W-:Y:S01]  /*03f0*/  @!P0 FFMA R16, R21, R23, R16 ;  /* 0x0000001715108223 */ /* 0x008fe20000000010 */
[----:B------:R-:W-:-:S05]  /*0400*/  SEL R21, R24, RZ, P2 ;  /* 0x000000ff18157207 */ /* 0x000fca0001000000 */
[----:B------:R-:W-:Y:S05]  /*0410*/  @!P3 BRA `(.L_x_4) ;  /* 0xfffffffc00b4b947 */ /* 0x000fea000383ffff */
.L_x_3:
[----:B------:R-:W-:Y:S05]  /*0420*/  BSYNC.RECONVERGENT B1 ;  /* 0x0000000000017941 */ /* 0x000fea0003800200 */
.L_x_2:
[----:B------:R-:W0:Y:S01]  /*0430*/  F2I.TRUNC.NTZ R5, R16 ;  /* 0x0000001000057305 */ /* 0x000e22000020f100 */
[----:B-1----:R-:W-:-:S04]  /*0440*/  IMAD.WIDE R2, R15, 0x4, R2 ;  /* 0x000000040f027825 */ /* 0x002fc800078e0202 */
[----:B------:R-:W-:-:S05]  /*0450*/  VIADD R15, R15, 0x1 ;  /* 0x000000010f0f7836 */ /* 0x000fca0000000000 */
[----:B------:R-:W-:Y:S01]  /*0460*/  ISETP.NE.AND P0, PT, R15, R10, PT ;  /* 0x0000000a0f00720c */ /* 0x000fe20003f05270 */
[----:B0-----:R0:W-:-:S12]  /*0470*/  STG.E desc[UR4][R2.64], R5 ;  /* 0x0000000502007986 */ /* 0x0011d8000c101904 */
[----:B------:R-:W-:Y:S05]  /*0480*/  @P0 BRA `(.L_x_5) ;  /* 0xfffffffc00640947 */ /* 0x000fea000383ffff */
.L_x_1:
[----:B------:R-:W-:Y:S05]  /*0490*/  BSYNC.RECONVERGENT B0 ;  /* 0x0000000000007941 */ /* 0x000fea0003800200 */
.L_x_0:
[----:B------:R-:W-:Y:S01]  /*04a0*/  IADD3 R10, PT, PT, R11, R10, RZ ;  /* 0x0000000a0b0a7210 */ /* 0x000fe20007ffe0ff */
[----:B------:R-:W-:Y:S06]  /*04b0*/  @!P1 BRA `(.L_x_6) ;  /* 0xfffffffc00349947 */ /* 0x000fec000383ffff */
[----:B------:R-:W-:Y:S05]  /*04c0*/  EXIT ;  /* 0x000000000000794d */ /* 0x000fea0003800000 */
.L_x_7:
[----:B------:R-:W-:-:S00]  /*04d0*/  BRA `(.L_x_7) ;  /* 0xfffffffc00fc7947 */ /* 0x000fc0000383ffff */
[----:B------:R-:W-:-:S00]  /*04e0*/  NOP ;  /* 0x0000000000007918 */ /* 0x000fc00000000000 */
        /* <DEDUP_REMOVED lines=9> */
.L_x_8:


//--------------------- .nv.shared.reserved.0     --------------------------
	.section	.nv.shared.reserved.0,"aw",@nobits
	.weak		__nv_reservedSMEM_offset_0_alias
	.size		__nv_reservedSMEM_offset_0_alias, 0, 64
	.other		__nv_reservedSMEM_offset_0_alias,@"STO_CUDA_RESERVED_SHARED STV_DEFAULT"
__nv_reservedSMEM_offset_0_alias:
	.zero		0
	.zero		64


//--------------------- .nv.constant0.filterKernel --------------------------
	.section	.nv.constant0.filterKernel,"a",@progbits
	.sectionflags	@""
	.align	4
.nv.constant0.filterKernel:
	.zero		956


//--------------------- SYMBOLS --------------------------

	.type		.nv.reservedSmem.offset0,@object
	.size		.nv.reservedSmem.offset0,0x4
